//
// Generated by NVIDIA NVVM Compiler
//
// Compiler Build ID: CL-36424714
// Cuda compilation tools, release 13.0, V13.0.88
// Based on NVVM 20.0.0
//

.version 9.0
.target sm_100
.address_size 64

	// .globl	_Z10kernel_SORiPff

.visible .entry _Z10kernel_SORiPff(
	.param .u32 _Z10kernel_SORiPff_param_0,
	.param .u64 .ptr .align 1 _Z10kernel_SORiPff_param_1,
	.param .f32 _Z10kernel_SORiPff_param_2
)
{
	.reg .pred 	%p<20>;
	.reg .b32 	%r<23>;
	.reg .b32 	%f<81>;
	.reg .b64 	%rd<9>;
	.reg .b64 	%fd<25>;

	ld.param.u32 	%r7, [_Z10kernel_SORiPff_param_0];
	ld.param.u64 	%rd4, [_Z10kernel_SORiPff_param_1];
	mov.u32 	%r8, %ctaid.x;
	mov.u32 	%r9, %ntid.x;
	mov.u32 	%r10, %tid.x;
	mad.lo.s32 	%r11, %r8, %r9, %r10;
	mov.u32 	%r12, %ctaid.y;
	mov.u32 	%r13, %ntid.y;
	mov.u32 	%r14, %tid.y;
	mad.lo.s32 	%r15, %r12, %r13, %r14;
	setp.eq.s32 	%p2, %r11, 0;
	setp.eq.s32 	%p3, %r15, 0;
	or.pred  	%p4, %p2, %p3;
	add.s32 	%r3, %r7, -1;
	setp.eq.s32 	%p5, %r11, %r3;
	or.pred  	%p6, %p4, %p5;
	setp.eq.s32 	%p7, %r15, %r3;
	or.pred  	%p8, %p6, %p7;
	@%p8 bra 	$L__BB0_19;
	cvta.to.global.u64 	%rd5, %rd4;
	setp.gt.s32 	%p9, %r11, 0;
	max.s32 	%r17, %r11, %r15;
	setp.lt.s32 	%p10, %r17, %r3;
	and.pred  	%p1, %p10, %p9;
	mul.lo.s32 	%r18, %r11, %r7;
	add.s32 	%r19, %r18, %r15;
	mul.wide.s32 	%rd6, %r19, 4;
	add.s64 	%rd1, %rd5, %rd6;
	sub.s32 	%r20, %r18, %r7;
	add.s32 	%r21, %r20, %r15;
	mul.wide.s32 	%rd7, %r21, 4;
	add.s64 	%rd2, %rd5, %rd7;
	mul.wide.s32 	%rd8, %r7, 4;
	add.s64 	%rd3, %rd1, %rd8;
	mov.b32 	%r22, 0;
	not.pred 	%p11, %p1;
$L__BB0_2:
	@%p11 bra 	$L__BB0_4;
	ld.global.f32 	%f1, [%rd1];
	cvt.f64.f32 	%fd1, %f1;
	ld.global.f32 	%f2, [%rd2];
	ld.global.f32 	%f3, [%rd3];
	add.f32 	%f4, %f2, %f3;
	ld.global.f32 	%f5, [%rd1+4];
	add.f32 	%f6, %f4, %f5;
	ld.global.f32 	%f7, [%rd1+-4];
	add.f32 	%f8, %f6, %f7;
	cvt.f64.f32 	%fd2, %f8;
	fma.rn.f64 	%fd3, %fd2, 0dBFD0000000000000, %fd1;
	cvt.rn.f32.f64 	%f9, %fd3;
	sub.f32 	%f10, %f1, %f9;
	st.global.f32 	[%rd1], %f10;
$L__BB0_4:
	bar.sync 	0;
	@%p11 bra 	$L__BB0_6;
	ld.global.f32 	%f11, [%rd1];
	cvt.f64.f32 	%fd4, %f11;
	ld.global.f32 	%f12, [%rd2];
	ld.global.f32 	%f13, [%rd3];
	add.f32 	%f14, %f12, %f13;
	ld.global.f32 	%f15, [%rd1+4];
	add.f32 	%f16, %f14, %f15;
	ld.global.f32 	%f17, [%rd1+-4];
	add.f32 	%f18, %f16, %f17;
	cvt.f64.f32 	%fd5, %f18;
	fma.rn.f64 	%fd6, %fd5, 0dBFD0000000000000, %fd4;
	cvt.rn.f32.f64 	%f19, %fd6;
	sub.f32 	%f20, %f11, %f19;
	st.global.f32 	[%rd1], %f20;
$L__BB0_6:
	bar.sync 	0;
	@%p11 bra 	$L__BB0_8;
	ld.global.f32 	%f21, [%rd1];
	cvt.f64.f32 	%fd7, %f21;
	ld.global.f32 	%f22, [%rd2];
	ld.global.f32 	%f23, [%rd3];
	add.f32 	%f24, %f22, %f23;
	ld.global.f32 	%f25, [%rd1+4];
	add.f32 	%f26, %f24, %f25;
	ld.global.f32 	%f27, [%rd1+-4];
	add.f32 	%f28, %f26, %f27;
	cvt.f64.f32 	%fd8, %f28;
	fma.rn.f64 	%fd9, %fd8, 0dBFD0000000000000, %fd7;
	cvt.rn.f32.f64 	%f29, %fd9;
	sub.f32 	%f30, %f21, %f29;
	st.global.f32 	[%rd1], %f30;
$L__BB0_8:
	bar.sync 	0;
	@%p11 bra 	$L__BB0_10;
	ld.global.f32 	%f31, [%rd1];
	cvt.f64.f32 	%fd10, %f31;
	ld.global.f32 	%f32, [%rd2];
	ld.global.f32 	%f33, [%rd3];
	add.f32 	%f34, %f32, %f33;
	ld.global.f32 	%f35, [%rd1+4];
	add.f32 	%f36, %f34, %f35;
	ld.global.f32 	%f37, [%rd1+-4];
	add.f32 	%f38, %f36, %f37;
	cvt.f64.f32 	%fd11, %f38;
	fma.rn.f64 	%fd12, %fd11, 0dBFD0000000000000, %fd10;
	cvt.rn.f32.f64 	%f39, %fd12;
	sub.f32 	%f40, %f31, %f39;
	st.global.f32 	[%rd1], %f40;
$L__BB0_10:
	bar.sync 	0;
	@%p11 bra 	$L__BB0_12;
	ld.global.f32 	%f41, [%rd1];
	cvt.f64.f32 	%fd13, %f41;
	ld.global.f32 	%f42, [%rd2];
	ld.global.f32 	%f43, [%rd3];
	add.f32 	%f44, %f42, %f43;
	ld.global.f32 	%f45, [%rd1+4];
	add.f32 	%f46, %f44, %f45;
	ld.global.f32 	%f47, [%rd1+-4];
	add.f32 	%f48, %f46, %f47;
	cvt.f64.f32 	%fd14, %f48;
	fma.rn.f64 	%fd15, %fd14, 0dBFD0000000000000, %fd13;
	cvt.rn.f32.f64 	%f49, %fd15;
	sub.f32 	%f50, %f41, %f49;
	st.global.f32 	[%rd1], %f50;
$L__BB0_12:
	bar.sync 	0;
	@%p11 bra 	$L__BB0_14;
	ld.global.f32 	%f51, [%rd1];
	cvt.f64.f32 	%fd16, %f51;
	ld.global.f32 	%f52, [%rd2];
	ld.global.f32 	%f53, [%rd3];
	add.f32 	%f54, %f52, %f53;
	ld.global.f32 	%f55, [%rd1+4];
	add.f32 	%f56, %f54, %f55;
	ld.global.f32 	%f57, [%rd1+-4];
	add.f32 	%f58, %f56, %f57;
	cvt.f64.f32 	%fd17, %f58;
	fma.rn.f64 	%fd18, %fd17, 0dBFD0000000000000, %fd16;
	cvt.rn.f32.f64 	%f59, %fd18;
	sub.f32 	%f60, %f51, %f59;
	st.global.f32 	[%rd1], %f60;
$L__BB0_14:
	bar.sync 	0;
	@%p11 bra 	$L__BB0_16;
	ld.global.f32 	%f61, [%rd1];
	cvt.f64.f32 	%fd19, %f61;
	ld.global.f32 	%f62, [%rd2];
	ld.global.f32 	%f63, [%rd3];
	add.f32 	%f64, %f62, %f63;
	ld.global.f32 	%f65, [%rd1+4];
	add.f32 	%f66, %f64, %f65;
	ld.global.f32 	%f67, [%rd1+-4];
	add.f32 	%f68, %f66, %f67;
	cvt.f64.f32 	%fd20, %f68;
	fma.rn.f64 	%fd21, %fd20, 0dBFD0000000000000, %fd19;
	cvt.rn.f32.f64 	%f69, %fd21;
	sub.f32 	%f70, %f61, %f69;
	st.global.f32 	[%rd1], %f70;
$L__BB0_16:
	bar.sync 	0;
	@%p11 bra 	$L__BB0_18;
	ld.global.f32 	%f71, [%rd1];
	cvt.f64.f32 	%fd22, %f71;
	ld.global.f32 	%f72, [%rd2];
	ld.global.f32 	%f73, [%rd3];
	add.f32 	%f74, %f72, %f73;
	ld.global.f32 	%f75, [%rd1+4];
	add.f32 	%f76, %f74, %f75;
	ld.global.f32 	%f77, [%rd1+-4];
	add.f32 	%f78, %f76, %f77;
	cvt.f64.f32 	%fd23, %f78;
	fma.rn.f64 	%fd24, %fd23, 0dBFD0000000000000, %fd22;
	cvt.rn.f32.f64 	%f79, %fd24;
	sub.f32 	%f80, %f71, %f79;
	st.global.f32 	[%rd1], %f80;
$L__BB0_18:
	bar.sync 	0;
	add.s32 	%r22, %r22, 8;
	setp.ne.s32 	%p19, %r22, 2000;
	@%p19 bra 	$L__BB0_2;
$L__BB0_19:
	ret;

}
	// .globl	_Z16kernel_SOR_multiiPff
.visible .entry _Z16kernel_SOR_multiiPff(
	.param .u32 _Z16kernel_SOR_multiiPff_param_0,
	.param .u64 .ptr .align 1 _Z16kernel_SOR_multiiPff_param_1,
	.param .f32 _Z16kernel_SOR_multiiPff_param_2
)
{
	.reg .pred 	%p<15>;
	.reg .b32 	%r<22>;
	.reg .b32 	%f<46>;
	.reg .b64 	%rd<27>;

	ld.param.u32 	%r4, [_Z16kernel_SOR_multiiPff_param_0];
	ld.param.u64 	%rd9, [_Z16kernel_SOR_multiiPff_param_1];
	ld.param.f32 	%f1, [_Z16kernel_SOR_multiiPff_param_2];
	cvta.to.global.u64 	%rd10, %rd9;
	mov.u32 	%r6, %tid.x;
	mov.u32 	%r8, %tid.y;
	shl.b32 	%r10, %r6, 1;
	shl.b32 	%r11, %r8, 1;
	add.s32 	%r12, %r4, -1;
	setp.eq.s32 	%p5, %r6, 0;
	setp.eq.s32 	%p6, %r10, %r12;
	mul.lo.s32 	%r13, %r10, %r4;
	sub.s32 	%r14, %r13, %r4;
	shl.b32 	%r15, %r4, 1;
	add.s32 	%r16, %r14, %r15;
	setp.eq.s32 	%p7, %r8, 0;
	or.pred  	%p8, %p5, %p6;
	or.pred  	%p9, %p8, %p7;
	setp.eq.s32 	%p10, %r11, %r12;
	or.pred  	%p1, %p9, %p10;
	add.s32 	%r17, %r11, %r13;
	mul.wide.s32 	%rd11, %r17, 4;
	add.s64 	%rd1, %rd10, %rd11;
	add.s32 	%r18, %r11, %r14;
	mul.wide.s32 	%rd12, %r18, 4;
	add.s64 	%rd2, %rd10, %rd12;
	mul.wide.s32 	%rd13, %r4, 4;
	add.s64 	%rd3, %rd1, %rd13;
	add.s32 	%r19, %r4, -2;
	setp.eq.s32 	%p11, %r11, %r19;
	or.pred  	%p2, %p8, %p11;
	cvt.s64.s32 	%rd14, %r13;
	cvt.u64.u32 	%rd15, %r11;
	add.s64 	%rd16, %rd15, %rd14;
	shl.b64 	%rd17, %rd16, 2;
	add.s64 	%rd4, %rd10, %rd17;
	cvt.s64.s32 	%rd18, %r14;
	add.s64 	%rd19, %rd15, %rd18;
	shl.b64 	%rd20, %rd19, 2;
	add.s64 	%rd5, %rd10, %rd20;
	cvt.s64.s32 	%rd21, %r16;
	add.s64 	%rd22, %rd15, %rd21;
	shl.b64 	%rd23, %rd22, 2;
	add.s64 	%rd6, %rd10, %rd23;
	setp.eq.s32 	%p12, %r10, %r19;
	add.s32 	%r20, %r13, %r15;
	or.pred  	%p13, %p7, %p12;
	or.pred  	%p3, %p13, %p10;
	add.s64 	%rd7, %rd3, %rd13;
	or.pred  	%p4, %p12, %p11;
	cvt.s64.s32 	%rd24, %r20;
	add.s64 	%rd25, %rd15, %rd24;
	shl.b64 	%rd26, %rd25, 2;
	add.s64 	%rd8, %rd10, %rd26;
	mov.b32 	%r21, 0;
$L__BB1_1:
	@%p1 bra 	$L__BB1_3;
	ld.global.f32 	%f2, [%rd1];
	ld.global.f32 	%f3, [%rd2];
	ld.global.f32 	%f4, [%rd3];
	add.f32 	%f5, %f3, %f4;
	ld.global.f32 	%f6, [%rd1+4];
	add.f32 	%f7, %f5, %f6;
	ld.global.f32 	%f8, [%rd1+-4];
	add.f32 	%f9, %f7, %f8;
	fma.rn.f32 	%f10, %f9, 0fBE800000, %f2;
	mul.f32 	%f11, %f1, %f10;
	sub.f32 	%f12, %f2, %f11;
	st.global.f32 	[%rd1], %f12;
$L__BB1_3:
	@%p2 bra 	$L__BB1_5;
	ld.global.f32 	%f13, [%rd4+4];
	ld.global.f32 	%f14, [%rd5+4];
	ld.global.f32 	%f15, [%rd6+4];
	add.f32 	%f16, %f14, %f15;
	ld.global.f32 	%f17, [%rd4+8];
	add.f32 	%f18, %f16, %f17;
	ld.global.f32 	%f19, [%rd1];
	add.f32 	%f20, %f18, %f19;
	fma.rn.f32 	%f21, %f20, 0fBE800000, %f13;
	mul.f32 	%f22, %f1, %f21;
	sub.f32 	%f23, %f13, %f22;
	st.global.f32 	[%rd4+4], %f23;
$L__BB1_5:
	@%p3 bra 	$L__BB1_7;
	ld.global.f32 	%f24, [%rd3];
	ld.global.f32 	%f25, [%rd1];
	ld.global.f32 	%f26, [%rd7];
	add.f32 	%f27, %f25, %f26;
	ld.global.f32 	%f28, [%rd3+4];
	add.f32 	%f29, %f27, %f28;
	ld.global.f32 	%f30, [%rd3+-4];
	add.f32 	%f31, %f29, %f30;
	fma.rn.f32 	%f32, %f31, 0fBE800000, %f24;
	mul.f32 	%f33, %f1, %f32;
	sub.f32 	%f34, %f24, %f33;
	st.global.f32 	[%rd3], %f34;
$L__BB1_7:
	@%p4 bra 	$L__BB1_9;
	ld.global.f32 	%f35, [%rd6+4];
	ld.global.f32 	%f36, [%rd4+4];
	ld.global.f32 	%f37, [%rd8+4];
	add.f32 	%f38, %f36, %f37;
	ld.global.f32 	%f39, [%rd6+8];
	add.f32 	%f40, %f38, %f39;
	ld.global.f32 	%f41, [%rd3];
	add.f32 	%f42, %f40, %f41;
	fma.rn.f32 	%f43, %f42, 0fBE800000, %f35;
	mul.f32 	%f44, %f1, %f43;
	sub.f32 	%f45, %f35, %f44;
	st.global.f32 	[%rd6+4], %f45;
$L__BB1_9:
	bar.sync 	0;
	add.s32 	%r21, %r21, 1;
	setp.ne.s32 	%p14, %r21, 2000;
	@%p14 bra 	$L__BB1_1;
	ret;

}
	// .globl	_Z16kernel_block_SORiPff
.visible .entry _Z16kernel_block_SORiPff(
	.param .u32 _Z16kernel_block_SORiPff_param_0,
	.param .u64 .ptr .align 1 _Z16kernel_block_SORiPff_param_1,
	.param .f32 _Z16kernel_block_SORiPff_param_2
)
{
	.reg .pred 	%p<8>;
	.reg .b32 	%r<18>;
	.reg .b32 	%f<13>;
	.reg .b64 	%rd<9>;
	.reg .b64 	%fd<4>;

	ld.param.u32 	%r4, [_Z16kernel_block_SORiPff_param_0];
	ld.param.u64 	%rd1, [_Z16kernel_block_SORiPff_param_1];
	ld.param.f32 	%f1, [_Z16kernel_block_SORiPff_param_2];
	mov.u32 	%r5, %ctaid.x;
	mov.u32 	%r6, %ntid.x;
	mov.u32 	%r7, %tid.x;
	mad.lo.s32 	%r8, %r5, %r6, %r7;
	mov.u32 	%r9, %ctaid.y;
	mov.u32 	%r10, %ntid.y;
	mov.u32 	%r11, %tid.y;
	mad.lo.s32 	%r12, %r9, %r10, %r11;
	setp.lt.s32 	%p1, %r8, 1;
	setp.eq.s32 	%p2, %r12, 0;
	or.pred  	%p3, %p1, %p2;
	add.s32 	%r13, %r4, -1;
	setp.ge.s32 	%p4, %r8, %r13;
	or.pred  	%p5, %p3, %p4;
	setp.ge.s32 	%p6, %r12, %r13;
	or.pred  	%p7, %p5, %p6;
	@%p7 bra 	$L__BB2_2;
	cvta.to.global.u64 	%rd2, %rd1;
	mul.lo.s32 	%r14, %r8, %r4;
	add.s32 	%r15, %r14, %r12;
	mul.wide.s32 	%rd3, %r15, 4;
	add.s64 	%rd4, %rd2, %rd3;
	ld.global.f32 	%f2, [%rd4];
	cvt.f64.f32 	%fd1, %f2;
	sub.s32 	%r16, %r14, %r4;
	add.s32 	%r17, %r16, %r12;
	mul.wide.s32 	%rd5, %r17, 4;
	add.s64 	%rd6, %rd2, %rd5;
	ld.global.f32 	%f3, [%rd6];
	mul.wide.s32 	%rd7, %r4, 4;
	add.s64 	%rd8, %rd4, %rd7;
	ld.global.f32 	%f4, [%rd8];
	add.f32 	%f5, %f3, %f4;
	ld.global.f32 	%f6, [%rd4+-4];
	add.f32 	%f7, %f5, %f6;
	ld.global.f32 	%f8, [%rd4+4];
	add.f32 	%f9, %f7, %f8;
	cvt.f64.f32 	%fd2, %f9;
	fma.rn.f64 	%fd3, %fd2, 0dBFD0000000000000, %fd1;
	cvt.rn.f32.f64 	%f10, %fd3;
	mul.f32 	%f11, %f1, %f10;
	sub.f32 	%f12, %f2, %f11;
	st.global.f32 	[%rd4], %f12;
$L__BB2_2:
	ret;

}


// ===== COMPILED SASS (sm_100) =====

	.target	sm_100

	.elftype	@"ET_EXEC"


//--------------------- .note.nv.tkinfo           --------------------------
	.section	.note.nv.tkinfo,"",@"SHT_NOTE"
	.sectionflags	@"SHF_NOTE_NV_TKINFO"
	.tkinfo
        /*0018*/ 	.word	0x00000002
        /*0030*/ 	.string	""
        /*0030*/ 	.string	"ptxas"
        /*0030*/ 	.string	"Cuda compilation tools, release 13.0, V13.0.88"
        /*0030*/ 	.string	"Build cuda_13.0.r13.0/compiler.36424714_0"
        /*0030*/ 	.string	"-arch sm_100 -m 64 "



//--------------------- .note.nv.cuinfo           --------------------------
	.section	.note.nv.cuinfo,"",@"SHT_NOTE"
	.sectionflags	@"SHF_NOTE_NV_CUINFO"
        /*0018*/ 	.short	0x0002
        /*001a*/ 	.short	0x0064
        /*001c*/ 	.short	0x0082
	.zero		2


//--------------------- .nv.info                  --------------------------
	.section	.nv.info,"",@"SHT_CUDA_INFO"
	.align	4


	//----- nvinfo : EIATTR_REGCOUNT
	.align		4
        /*0000*/ 	.byte	0x04, 0x2f
        /*0002*/ 	.short	(.L_1 - .L_0)
	.align		4
.L_0:
        /*0004*/ 	.word	index@(_Z10kernel_SORiPff)
        /*0008*/ 	.word	0x00000010


	//----- nvinfo : EIATTR_FRAME_SIZE
	.align		4
.L_1:
        /*000c*/ 	.byte	0x04, 0x11
        /*000e*/ 	.short	(.L_3 - .L_2)
	.align		4
.L_2:
        /*0010*/ 	.word	index@(_Z10kernel_SORiPff)
        /*0014*/ 	.word	0x00000000


	//----- nvinfo : EIATTR_REGCOUNT
	.align		4
.L_3:
        /*0018*/ 	.byte	0x04, 0x2f
        /*001a*/ 	.short	(.L_5 - .L_4)
	.align		4
.L_4:
        /*001c*/ 	.word	index@(_Z16kernel_SOR_multiiPff)
        /*0020*/ 	.word	0x0000001a


	//----- nvinfo : EIATTR_FRAME_SIZE
	.align		4
.L_5:
        /*0024*/ 	.byte	0x04, 0x11
        /*0026*/ 	.short	(.L_7 - .L_6)
	.align		4
.L_6:
        /*0028*/ 	.word	index@(_Z16kernel_SOR_multiiPff)
        /*002c*/ 	.word	0x00000000


	//----- nvinfo : EIATTR_REGCOUNT
	.align		4
.L_7:
        /*0030*/ 	.byte	0x04, 0x2f
        /*0032*/ 	.short	(.L_9 - .L_8)
	.align		4
.L_8:
        /*0034*/ 	.word	index@(_Z16kernel_block_SORiPff)
        /*0038*/ 	.word	0x00000010


	//----- nvinfo : EIATTR_FRAME_SIZE
	.align		4
.L_9:
        /*003c*/ 	.byte	0x04, 0x11
        /*003e*/ 	.short	(.L_11 - .L_10)
	.align		4
.L_10:
        /*0040*/ 	.word	index@(_Z16kernel_block_SORiPff)
        /*0044*/ 	.word	0x00000000


	//----- nvinfo : EIATTR_MIN_STACK_SIZE
	.align		4
.L_11:
        /*0048*/ 	.byte	0x04, 0x12
        /*004a*/ 	.short	(.L_13 - .L_12)
	.align		4
.L_12:
        /*004c*/ 	.word	index@(_Z16kernel_block_SORiPff)
        /*0050*/ 	.word	0x00000000


	//----- nvinfo : EIATTR_MIN_STACK_SIZE
	.align		4
.L_13:
        /*0054*/ 	.byte	0x04, 0x12
        /*0056*/ 	.short	(.L_15 - .L_14)
	.align		4
.L_14:
        /*0058*/ 	.word	index@(_Z16kernel_SOR_multiiPff)
        /*005c*/ 	.word	0x00000000


	//----- nvinfo : EIATTR_MIN_STACK_SIZE
	.align		4
.L_15:
        /*0060*/ 	.byte	0x04, 0x12
        /*0062*/ 	.short	(.L_17 - .L_16)
	.align		4
.L_16:
        /*0064*/ 	.word	index@(_Z10kernel_SORiPff)
        /*0068*/ 	.word	0x00000000
.L_17:


//--------------------- .nv.compat                --------------------------
	.section	.nv.compat,"",@"SHT_CUDA_COMPAT_INFO"
	.align	4
        /*0000*/ 	.byte	0x02, 0x09, 0x00, 0x00, 0x02, 0x02, 0x01, 0x00, 0x02, 0x05, 0x05, 0x00, 0x03, 0x07, 0x01, 0x01
        /*0010*/ 	.byte	0x02, 0x03, 0x00, 0x00, 0x02, 0x06, 0x01, 0x00, 0x04, 0x0b, 0x08, 0x00, 0x01, 0x00, 0x00, 0x00
        /*0020*/ 	.byte	0x00, 0x00, 0x00, 0x00


//--------------------- .nv.info._Z16kernel_block_SORiPff --------------------------
	.section	.nv.info._Z16kernel_block_SORiPff,"",@"SHT_CUDA_INFO"
	.sectionflags	@""
	.align	4


	//----- nvinfo : EIATTR_CUDA_API_VERSION
	.align		4
        /*0000*/ 	.byte	0x04, 0x37
        /*0002*/ 	.short	(.L_19 - .L_18)
.L_18:
        /*0004*/ 	.word	0x00000082


	//----- nvinfo : EIATTR_KPARAM_INFO
	.align		4
.L_19:
        /*0008*/ 	.byte	0x04, 0x17
        /*000a*/ 	.short	(.L_21 - .L_20)
.L_20:
        /*000c*/ 	.word	0x00000000
        /*0010*/ 	.short	0x0002
        /*0012*/ 	.short	0x0010
        /*0014*/ 	.byte	0x00, 0xf0, 0x11, 0x00


	//----- nvinfo : EIATTR_KPARAM_INFO
	.align		4
.L_21:
        /*0018*/ 	.byte	0x04, 0x17
        /*001a*/ 	.short	(.L_23 - .L_22)
.L_22:
        /*001c*/ 	.word	0x00000000
        /*0020*/ 	.short	0x0001
        /*0022*/ 	.short	0x0008
        /*0024*/ 	.byte	0x00, 0xf5, 0x21, 0x00


	//----- nvinfo : EIATTR_KPARAM_INFO
	.align		4
.L_23:
        /*0028*/ 	.byte	0x04, 0x17
        /*002a*/ 	.short	(.L_25 - .L_24)
.L_24:
        /*002c*/ 	.word	0x00000000
        /*0030*/ 	.short	0x0000
        /*0032*/ 	.short	0x0000
        /*0034*/ 	.byte	0x00, 0xf0, 0x11, 0x00


	//----- nvinfo : EIATTR_SPARSE_MMA_MASK
	.align		4
.L_25:
        /*0038*/ 	.byte	0x03, 0x50
        /*003a*/ 	.short	0x0000


	//----- nvinfo : EIATTR_MAXREG_COUNT
	.align		4
        /*003c*/ 	.byte	0x03, 0x1b
        /*003e*/ 	.short	0x00ff


	//----- nvinfo : EIATTR_MERCURY_ISA_VERSION
	.align		4
        /*0040*/ 	.byte	0x03, 0x5f
        /*0042*/ 	.short	0x0101


	//----- nvinfo : EIATTR_VRC_CTA_INIT_COUNT
	.align		4
        /*0044*/ 	.byte	0x02, 0x4a
	.zero		1
	.zero		1


	//----- nvinfo : EIATTR_EXIT_INSTR_OFFSETS
	.align		4
        /*0048*/ 	.byte	0x04, 0x1c
        /*004a*/ 	.short	(.L_27 - .L_26)


	//   ....[0]....
.L_26:
        /*004c*/ 	.word	0x000000f0


	//   ....[1]....
        /*0050*/ 	.word	0x00000270


	//----- nvinfo : EIATTR_CBANK_PARAM_SIZE
	.align		4
.L_27:
        /*0054*/ 	.byte	0x03, 0x19
        /*0056*/ 	.short	0x0014


	//----- nvinfo : EIATTR_PARAM_CBANK
	.align		4
        /*0058*/ 	.byte	0x04, 0x0a
        /*005a*/ 	.short	(.L_29 - .L_28)
	.align		4
.L_28:
        /*005c*/ 	.word	index@(.nv.constant0._Z16kernel_block_SORiPff)
        /*0060*/ 	.short	0x0380
        /*0062*/ 	.short	0x0014


	//----- nvinfo : EIATTR_SW_WAR
	.align		4
.L_29:
        /*0064*/ 	.byte	0x04, 0x36
        /*0066*/ 	.short	(.L_31 - .L_30)
.L_30:
        /*0068*/ 	.word	0x00000008
.L_31:


//--------------------- .nv.info._Z16kernel_SOR_multiiPff --------------------------
	.section	.nv.info._Z16kernel_SOR_multiiPff,"",@"SHT_CUDA_INFO"
	.sectionflags	@""
	.align	4


	//----- nvinfo : EIATTR_CUDA_API_VERSION
	.align		4
        /*0000*/ 	.byte	0x04, 0x37
        /*0002*/ 	.short	(.L_33 - .L_32)
.L_32:
        /*0004*/ 	.word	0x00000082


	//----- nvinfo : EIATTR_KPARAM_INFO
	.align		4
.L_33:
        /*0008*/ 	.byte	0x04, 0x17
        /*000a*/ 	.short	(.L_35 - .L_34)
.L_34:
        /*000c*/ 	.word	0x00000000
        /*0010*/ 	.short	0x0002
        /*0012*/ 	.short	0x0010
        /*0014*/ 	.byte	0x00, 0xf0, 0x11, 0x00


	//----- nvinfo : EIATTR_KPARAM_INFO
	.align		4
.L_35:
        /*0018*/ 	.byte	0x04, 0x17
        /*001a*/ 	.short	(.L_37 - .L_36)
.L_36:
        /*001c*/ 	.word	0x00000000
        /*0020*/ 	.short	0x0001
        /*0022*/ 	.short	0x0008
        /*0024*/ 	.byte	0x00, 0xf5, 0x21, 0x00


	//----- nvinfo : EIATTR_KPARAM_INFO
	.align		4
.L_37:
        /*0028*/ 	.byte	0x04, 0x17
        /*002a*/ 	.short	(.L_39 - .L_38)
.L_38:
        /*002c*/ 	.word	0x00000000
        /*0030*/ 	.short	0x0000
        /*0032*/ 	.short	0x0000
        /*0034*/ 	.byte	0x00, 0xf0, 0x11, 0x00


	//----- nvinfo : EIATTR_SPARSE_MMA_MASK
	.align		4
.L_39:
        /*0038*/ 	.byte	0x03, 0x50
        /*003a*/ 	.short	0x0000


	//----- nvinfo : EIATTR_MAXREG_COUNT
	.align		4
        /*003c*/ 	.byte	0x03, 0x1b
        /*003e*/ 	.short	0x00ff


	//----- nvinfo : EIATTR_NUM_BARRIERS
	.align		4
        /*0040*/ 	.byte	0x02, 0x4c
        /*0042*/ 	.byte	0x01
	.zero		1


	//----- nvinfo : EIATTR_MERCURY_ISA_VERSION
	.align		4
        /*0044*/ 	.byte	0x03, 0x5f
        /*0046*/ 	.short	0x0101


	//----- nvinfo : EIATTR_VRC_CTA_INIT_COUNT
	.align		4
        /*0048*/ 	.byte	0x02, 0x4a
	.zero		1
	.zero		1


	//----- nvinfo : EIATTR_EXIT_INSTR_OFFSETS
	.align		4
        /*004c*/ 	.byte	0x04, 0x1c
        /*004e*/ 	.short	(.L_41 - .L_40)


	//   ....[0]....
.L_40:
        /*0050*/ 	.word	0x000006d0


	//----- nvinfo : EIATTR_CRS_STACK_SIZE
	.align		4
.L_41:
        /*0054*/ 	.byte	0x04, 0x1e
        /*0056*/ 	.short	(.L_43 - .L_42)
.L_42:
        /*0058*/ 	.word	0x00000000


	//----- nvinfo : EIATTR_CBANK_PARAM_SIZE
	.align		4
.L_43:
        /*005c*/ 	.byte	0x03, 0x19
        /*005e*/ 	.short	0x0014


	//----- nvinfo : EIATTR_PARAM_CBANK
	.align		4
        /*0060*/ 	.byte	0x04, 0x0a
        /*0062*/ 	.short	(.L_45 - .L_44)
	.align		4
.L_44:
        /*0064*/ 	.word	index@(.nv.constant0._Z16kernel_SOR_multiiPff)
        /*0068*/ 	.short	0x0380
        /*006a*/ 	.short	0x0014


	//----- nvinfo : EIATTR_SW_WAR
	.align		4
.L_45:
        /*006c*/ 	.byte	0x04, 0x36
        /*006e*/ 	.short	(.L_47 - .L_46)
.L_46:
        /*0070*/ 	.word	0x00000008
.L_47:


//--------------------- .nv.info._Z10kernel_SORiPff --------------------------
	.section	.nv.info._Z10kernel_SORiPff,"",@"SHT_CUDA_INFO"
	.sectionflags	@""
	.align	4


	//----- nvinfo : EIATTR_CUDA_API_VERSION
	.align		4
        /*0000*/ 	.byte	0x04, 0x37
        /*0002*/ 	.short	(.L_49 - .L_48)
.L_48:
        /*0004*/ 	.word	0x00000082


	//----- nvinfo : EIATTR_KPARAM_INFO
	.align		4
.L_49:
        /*0008*/ 	.byte	0x04, 0x17
        /*000a*/ 	.short	(.L_51 - .L_50)
.L_50:
        /*000c*/ 	.word	0x00000000
        /*0010*/ 	.short	0x0002
        /*0012*/ 	.short	0x0010
        /*0014*/ 	.byte	0x00, 0xf0, 0x11, 0x00


	//----- nvinfo : EIATTR_KPARAM_INFO
	.align		4
.L_51:
        /*0018*/ 	.byte	0x04, 0x17
        /*001a*/ 	.short	(.L_53 - .L_52)
.L_52:
        /*001c*/ 	.word	0x00000000
        /*0020*/ 	.short	0x0001
        /*0022*/ 	.short	0x0008
        /*0024*/ 	.byte	0x00, 0xf5, 0x21, 0x00


	//----- nvinfo : EIATTR_KPARAM_INFO
	.align		4
.L_53:
        /*0028*/ 	.byte	0x04, 0x17
        /*002a*/ 	.short	(.L_55 - .L_54)
.L_54:
        /*002c*/ 	.word	0x00000000
        /*0030*/ 	.short	0x0000
        /*0032*/ 	.short	0x0000
        /*0034*/ 	.byte	0x00, 0xf0, 0x11, 0x00


	//----- nvinfo : EIATTR_SPARSE_MMA_MASK
	.align		4
.L_55:
        /*0038*/ 	.byte	0x03, 0x50
        /*003a*/ 	.short	0x0000


	//----- nvinfo : EIATTR_MAXREG_COUNT
	.align		4
        /*003c*/ 	.byte	0x03, 0x1b
        /*003e*/ 	.short	0x00ff


	//----- nvinfo : EIATTR_NUM_BARRIERS
	.align		4
        /*0040*/ 	.byte	0x02, 0x4c
        /*0042*/ 	.byte	0x01
	.zero		1


	//----- nvinfo : EIATTR_MERCURY_ISA_VERSION
	.align		4
        /*0044*/ 	.byte	0x03, 0x5f
        /*0046*/ 	.short	0x0101


	//----- nvinfo : EIATTR_VRC_CTA_INIT_COUNT
	.align		4
        /*0048*/ 	.byte	0x02, 0x4a
	.zero		1
	.zero		1


	//----- nvinfo : EIATTR_EXIT_INSTR_OFFSETS
	.align		4
        /*004c*/ 	.byte	0x04, 0x1c
        /*004e*/ 	.short	(.L_57 - .L_56)


	//   ....[0]....
.L_56:
        /*0050*/ 	.word	0x000000f0


	//   ....[1]....
        /*0054*/ 	.word	0x00000af0


	//----- nvinfo : EIATTR_CRS_STACK_SIZE
	.align		4
.L_57:
        /*0058*/ 	.byte	0x04, 0x1e
        /*005a*/ 	.short	(.L_59 - .L_58)
.L_58:
        /*005c*/ 	.word	0x00000000


	//----- nvinfo : EIATTR_CBANK_PARAM_SIZE
	.align		4
.L_59:
        /*0060*/ 	.byte	0x03, 0x19
        /*0062*/ 	.short	0x0014


	//----- nvinfo : EIATTR_PARAM_CBANK
	.align		4
        /*0064*/ 	.byte	0x04, 0x0a
        /*0066*/ 	.short	(.L_61 - .L_60)
	.align		4
.L_60:
        /*0068*/ 	.word	index@(.nv.constant0._Z10kernel_SORiPff)
        /*006c*/ 	.short	0x0380
        /*006e*/ 	.short	0x0014


	//----- nvinfo : EIATTR_SW_WAR
	.align		4
.L_61:
        /*0070*/ 	.byte	0x04, 0x36
        /*0072*/ 	.short	(.L_63 - .L_62)
.L_62:
        /*0074*/ 	.word	0x00000008
.L_63:


//--------------------- .nv.callgraph             --------------------------
	.section	.nv.callgraph,"",@"SHT_CUDA_CALLGRAPH"
	.align	4
	.sectionentsize	8
	.align		4
        /*0000*/ 	.word	0x00000000
	.align		4
        /*0004*/ 	.word	0xffffffff
	.align		4
        /*0008*/ 	.word	0x00000000
	.align		4
        /*000c*/ 	.word	0xfffffffe
	.align		4
        /*0010*/ 	.word	0x00000000
	.align		4
        /*0014*/ 	.word	0xfffffffd
	.align		4
        /*0018*/ 	.word	0x00000000
	.align		4
        /*001c*/ 	.word	0xfffffffc


//--------------------- .text._Z16kernel_block_SORiPff --------------------------
	.section	.text._Z16kernel_block_SORiPff,"ax",@progbits
	.align	128
        .global         _Z16kernel_block_SORiPff
        .type           _Z16kernel_block_SORiPff,@function
        .size           _Z16kernel_block_SORiPff,(.L_x_29 - _Z16kernel_block_SORiPff)
        .other          _Z16kernel_block_SORiPff,@"STO_CUDA_ENTRY STV_DEFAULT"
_Z16kernel_block_SORiPff:
.text._Z16kernel_block_SORiPff:
[----:B------:R-:W-:Y:S01]  /*0000*/  LDC R1, c[0x0][0x37c] ;  /* 0x0000df00ff017b82 */ /* 0x000fe20000000800 */
[----:B------:R-:W0:Y:S07]  /*0010*/  S2R R2, SR_TID.Y ;  /* 0x0000000000027919 */ /* 0x000e2e0000002200 */
[----:B------:R-:W1:Y:S01]  /*0020*/  LDC R0, c[0x0][0x360] ;  /* 0x0000d800ff007b82 */ /* 0x000e620000000800 */
[----:B------:R-:W1:Y:S07]  /*0030*/  S2R R5, SR_TID.X ;  /* 0x0000000000057919 */ /* 0x000e6e0000002100 */
[----:B------:R-:W0:Y:S08]  /*0040*/  S2UR UR5, SR_CTAID.Y ;  /* 0x00000000000579c3 */ /* 0x000e300000002600 */
[----:B------:R-:W0:Y:S08]  /*0050*/  LDC R3, c[0x0][0x364] ;  /* 0x0000d900ff037b82 */ /* 0x000e300000000800 */
[----:B------:R-:W1:Y:S08]  /*0060*/  S2UR UR4, SR_CTAID.X ;  /* 0x00000000000479c3 */ /* 0x000e700000002500 */
[----:B------:R-:W2:Y:S01]  /*0070*/  LDC R11, c[0x0][0x380] ;  /* 0x0000e000ff0b7b82 */ /* 0x000ea20000000800 */
[----:B0-----:R-:W-:-:S05]  /*0080*/  IMAD R3, R3, UR5, R2 ;  /* 0x0000000503037c24 */ /* 0x001fca000f8e0202 */
[----:B------:R-:W-:Y:S01]  /*0090*/  ISETP.NE.AND P0, PT, R3, RZ, PT ;  /* 0x000000ff0300720c */ /* 0x000fe20003f05270 */
[----:B-1----:R-:W-:-:S05]  /*00a0*/  IMAD R0, R0, UR4, R5 ;  /* 0x0000000400007c24 */ /* 0x002fca000f8e0205 */
[----:B------:R-:W-:Y:S02]  /*00b0*/  ISETP.LT.OR P0, PT, R0, 0x1, !P0 ;  /* 0x000000010000780c */ /* 0x000fe40004701670 */
[----:B--2---:R-:W-:-:S04]  /*00c0*/  IADD3 R2, PT, PT, R11, -0x1, RZ ;  /* 0xffffffff0b027810 */ /* 0x004fc80007ffe0ff */
[----:B------:R-:W-:-:S04]  /*00d0*/  ISETP.GE.OR P0, PT, R0, R2, P0 ;  /* 0x000000020000720c */ /* 0x000fc80000706670 */
[----:B------:R-:W-:-:S13]  /*00e0*/  ISETP.GE.OR P0, PT, R3, R2, P0 ;  /* 0x000000020300720c */ /* 0x000fda0000706670 */
[----:B------:R-:W-:Y:S05]  /*00f0*/  @P0 EXIT ;  /* 0x000000000000094d */ /* 0x000fea0003800000 */
[----:B------:R-:W0:Y:S01]  /*0100*/  LDC.64 R6, c[0x0][0x388] ;  /* 0x0000e200ff067b82 */ /* 0x000e220000000a00 */
[----:B------:R-:W1:Y:S01]  /*0110*/  LDCU.64 UR4, c[0x0][0x358] ;  /* 0x00006b00ff0477ac */ /* 0x000e620008000a00 */
[CC--:B------:R-:W-:Y:S02]  /*0120*/  IMAD R2, R0.reuse, R11.reuse, -R11 ;  /* 0x0000000b00027224 */ /* 0x0c0fe400078e0a0b */
[----:B------:R-:W-:Y:S01]  /*0130*/  IMAD R5, R0, R11, R3 ;  /* 0x0000000b00057224 */ /* 0x000fe200078e0203 */
[----:B------:R-:W2:Y:S02]  /*0140*/  LDCU UR6, c[0x0][0x390] ;  /* 0x00007200ff0677ac */ /* 0x000ea40008000800 */
[----:B------:R-:W-:Y:S01]  /*0150*/  IADD3 R9, PT, PT, R3, R2, RZ ;  /* 0x0000000203097210 */ /* 0x000fe20007ffe0ff */
[----:B0-----:R-:W-:-:S04]  /*0160*/  IMAD.WIDE R2, R5, 0x4, R6 ;  /* 0x0000000405027825 */ /* 0x001fc800078e0206 */
[----:B------:R-:W-:Y:S01]  /*0170*/  IMAD.WIDE R6, R9, 0x4, R6 ;  /* 0x0000000409067825 */ /* 0x000fe200078e0206 */
[----:B-1----:R-:W3:Y:S03]  /*0180*/  LDG.E R13, desc[UR4][R2.64+0x4] ;  /* 0x00000404020d7981 */ /* 0x002ee6000c1e1900 */
[----:B------:R-:W-:Y:S01]  /*0190*/  IMAD.WIDE R8, R11, 0x4, R2 ;  /* 0x000000040b087825 */ /* 0x000fe200078e0202 */
[----:B------:R-:W4:Y:S04]  /*01a0*/  LDG.E R0, desc[UR4][R2.64] ;  /* 0x0000000402007981 */ /* 0x000f28000c1e1900 */
[----:B------:R-:W5:Y:S04]  /*01b0*/  LDG.E R6, desc[UR4][R6.64] ;  /* 0x0000000406067981 */ /* 0x000f68000c1e1900 */
[----:B------:R-:W5:Y:S04]  /*01c0*/  LDG.E R9, desc[UR4][R8.64] ;  /* 0x0000000408097981 */ /* 0x000f68000c1e1900 */
[----:B------:R-:W2:Y:S01]  /*01d0*/  LDG.E R11, desc[UR4][R2.64+-0x4] ;  /* 0xfffffc04020b7981 */ /* 0x000ea2000c1e1900 */
[----:B-----5:R-:W-:-:S04]  /*01e0*/  FADD R10, R6, R9 ;  /* 0x00000009060a7221 */ /* 0x020fc80000000000 */
[----:B--2---:R-:W-:-:S04]  /*01f0*/  FADD R10, R10, R11 ;  /* 0x0000000b0a0a7221 */ /* 0x004fc80000000000 */
[----:B---3--:R-:W-:Y:S01]  /*0200*/  FADD R10, R10, R13 ;  /* 0x0000000d0a0a7221 */ /* 0x008fe20000000000 */
[----:B----4-:R-:W-:Y:S08]  /*0210*/  F2F.F64.F32 R4, R0 ;  /* 0x0000000000047310 */ /* 0x010ff00000201800 */
[----:B------:R-:W0:Y:S02]  /*0220*/  F2F.F64.F32 R10, R10 ;  /* 0x0000000a000a7310 */ /* 0x000e240000201800 */
[----:B0-----:R-:W-:-:S10]  /*0230*/  DFMA R4, R10, -0.25, R4 ;  /* 0xbfd000000a04782b */ /* 0x001fd40000000004 */
[----:B------:R-:W0:Y:S02]  /*0240*/  F2F.F32.F64 R5, R4 ;  /* 0x0000000400057310 */ /* 0x000e240000301000 */
[----:B0-----:R-:W-:-:S05]  /*0250*/  FFMA R7, -R5, UR6, R0 ;  /* 0x0000000605077c23 */ /* 0x001fca0008000100 */
[----:B------:R-:W-:Y:S01]  /*0260*/  STG.E desc[UR4][R2.64], R7 ;  /* 0x0000000702007986 */ /* 0x000fe2000c101904 */
[----:B------:R-:W-:Y:S05]  /*0270*/  EXIT ;  /* 0x000000000000794d */ /* 0x000fea0003800000 */
.L_x_0:
[----:B------:R-:W-:-:S00]  /*0280*/  BRA `(.L_x_0) ;  /* 0xfffffffc00fc7947 */ /* 0x000fc0000383ffff */
[----:B------:R-:W-:-:S00]  /*0290*/  NOP ;  /* 0x0000000000007918 */ /* 0x000fc00000000000 */
        /* <DEDUP_REMOVED lines=14> */
.L_x_29:


//--------------------- .text._Z16kernel_SOR_multiiPff --------------------------
	.section	.text._Z16kernel_SOR_multiiPff,"ax",@progbits
	.align	128
        .global         _Z16kernel_SOR_multiiPff
        .type           _Z16kernel_SOR_multiiPff,@function
        .size           _Z16kernel_SOR_multiiPff,(.L_x_30 - _Z16kernel_SOR_multiiPff)
        .other          _Z16kernel_SOR_multiiPff,@"STO_CUDA_ENTRY STV_DEFAULT"
_Z16kernel_SOR_multiiPff:
.text._Z16kernel_SOR_multiiPff:
[----:B------:R-:W-:Y:S01]  /*0000*/  LDC R1, c[0x0][0x37c] ;  /* 0x0000df00ff017b82 */ /* 0x000fe20000000800 */
[----:B------:R-:W0:Y:S07]  /*0010*/  S2R R2, SR_TID.X ;  /* 0x0000000000027919 */ /* 0x000e2e0000002100 */
[----:B------:R-:W1:Y:S01]  /*0020*/  LDC R17, c[0x0][0x380] ;  /* 0x0000e000ff117b82 */ /* 0x000e620000000800 */
[----:B------:R-:W2:Y:S01]  /*0030*/  LDCU.64 UR4, c[0x0][0x388] ;  /* 0x00007100ff0477ac */ /* 0x000ea20008000a00 */
[----:B------:R-:W3:Y:S01]  /*0040*/  S2R R4, SR_TID.Y ;  /* 0x0000000000047919 */ /* 0x000ee20000002200 */
[----:B------:R-:W4:Y:S05]  /*0050*/  LDCU.64 UR6, c[0x0][0x358] ;  /* 0x00006b00ff0677ac */ /* 0x000f2a0008000a00 */
[----:B------:R-:W5:Y:S01]  /*0060*/  LDC.64 R6, c[0x0][0x388] ;  /* 0x0000e200ff067b82 */ /* 0x000f620000000a00 */
[----:B------:R-:W0:Y:S01]  /*0070*/  LDCU UR8, c[0x0][0x390] ;  /* 0x00007200ff0877ac */ /* 0x000e220008000800 */
[----:B-1----:R-:W-:-:S02]  /*0080*/  IADD3 R3, PT, PT, R17, -0x1, RZ ;  /* 0xffffffff11037810 */ /* 0x002fc40007ffe0ff */
[----:B------:R-:W-:Y:S01]  /*0090*/  IADD3 R9, PT, PT, R17, -0x2, RZ ;  /* 0xfffffffe11097810 */ /* 0x000fe20007ffe0ff */
[----:B0-----:R-:W-:Y:S02]  /*00a0*/  IMAD.SHL.U32 R0, R2, 0x2, RZ ;  /* 0x0000000202007824 */ /* 0x001fe400078e00ff */
[----:B---3--:R-:W-:-:S03]  /*00b0*/  IMAD.SHL.U32 R10, R4, 0x2, RZ ;  /* 0x00000002040a7824 */ /* 0x008fc600078e00ff */
[C---:B------:R-:W-:Y:S01]  /*00c0*/  ISETP.NE.AND P2, PT, R0.reuse, R3, PT ;  /* 0x000000030000720c */ /* 0x040fe20003f45270 */
[C---:B------:R-:W-:Y:S01]  /*00d0*/  IMAD R5, R0.reuse, R17, RZ ;  /* 0x0000001100057224 */ /* 0x040fe200078e02ff */
[-C--:B------:R-:W-:Y:S02]  /*00e0*/  ISETP.NE.AND P3, PT, R0, R9.reuse, PT ;  /* 0x000000090000720c */ /* 0x080fe40003f65270 */
[----:B------:R-:W-:Y:S01]  /*00f0*/  ISETP.EQ.OR P2, PT, R2, RZ, !P2 ;  /* 0x000000ff0200720c */ /* 0x000fe20005742670 */
[----:B------:R-:W-:Y:S01]  /*0100*/  IMAD.IADD R11, R5, 0x1, -R17 ;  /* 0x00000001050b7824 */ /* 0x000fe200078e0a11 */
[C---:B------:R-:W-:Y:S01]  /*0110*/  ISETP.NE.AND P0, PT, R10.reuse, R9, PT ;  /* 0x000000090a00720c */ /* 0x040fe20003f05270 */
[----:B------:R-:W-:Y:S01]  /*0120*/  IMAD R13, R17, 0x2, R5 ;  /* 0x00000002110d7824 */ /* 0x000fe200078e0205 */
[C---:B------:R-:W-:Y:S01]  /*0130*/  IADD3 R8, P4, PT, R10.reuse, R5, RZ ;  /* 0x000000050a087210 */ /* 0x040fe20007f9e0ff */
[----:B------:R-:W-:Y:S01]  /*0140*/  IMAD.IADD R19, R10, 0x1, R11 ;  /* 0x000000010a137824 */ /* 0x000fe200078e020b */
[----:B------:R-:W-:-:S02]  /*0150*/  ISETP.EQ.OR P0, PT, R0, R9, !P0 ;  /* 0x000000090000720c */ /* 0x000fc40004702670 */
[----:B------:R-:W-:Y:S02]  /*0160*/  ISETP.EQ.OR P1, PT, R4, RZ, P2 ;  /* 0x000000ff0400720c */ /* 0x000fe40001722670 */
[C---:B------:R-:W-:Y:S02]  /*0170*/  ISETP.EQ.OR P2, PT, R10.reuse, R9, P2 ;  /* 0x000000090a00720c */ /* 0x040fe40001742670 */
[----:B------:R-:W-:Y:S02]  /*0180*/  IADD3 R0, P5, PT, R10, R11, RZ ;  /* 0x0000000b0a007210 */ /* 0x000fe40007fbe0ff */
[----:B------:R-:W-:Y:S02]  /*0190*/  ISETP.EQ.OR P3, PT, R4, RZ, !P3 ;  /* 0x000000ff0400720c */ /* 0x000fe40005f62670 */
[----:B------:R-:W-:Y:S02]  /*01a0*/  LEA.HI.X.SX32 R9, R5, RZ, 0x1, P4 ;  /* 0x000000ff05097211 */ /* 0x000fe400020f0eff */
[----:B--2---:R-:W-:-:S02]  /*01b0*/  LEA R2, P4, R8, UR4, 0x2 ;  /* 0x0000000408027c11 */ /* 0x004fc4000f8810ff */
[----:B------:R-:W-:Y:S02]  /*01c0*/  LEA.HI.X.SX32 R15, R11, RZ, 0x1, P5 ;  /* 0x000000ff0b0f7211 */ /* 0x000fe400028f0eff */
[CC--:B------:R-:W-:Y:S02]  /*01d0*/  ISETP.EQ.OR P3, PT, R10.reuse, R3.reuse, P3 ;  /* 0x000000030a00720c */ /* 0x0c0fe40001f62670 */
[----:B------:R-:W-:Y:S02]  /*01e0*/  ISETP.EQ.OR P1, PT, R10, R3, P1 ;  /* 0x000000030a00720c */ /* 0x000fe40000f22670 */
[----:B------:R-:W-:Y:S02]  /*01f0*/  LEA R4, P5, R0, UR4, 0x2 ;  /* 0x0000000400047c11 */ /* 0x000fe4000f8a10ff */
[----:B------:R-:W-:Y:S02]  /*0200*/  LEA.HI.X R3, R8, UR5, R9, 0x2, P4 ;  /* 0x0000000508037c11 */ /* 0x000fe4000a0f1409 */
[----:B------:R-:W-:-:S02]  /*0210*/  IADD3 R9, PT, PT, R10, R5, RZ ;  /* 0x000000050a097210 */ /* 0x000fc40007ffe0ff */
[----:B------:R-:W-:Y:S02]  /*0220*/  LEA.HI.X R5, R0, UR5, R15, 0x2, P5 ;  /* 0x0000000500057c11 */ /* 0x000fe4000a8f140f */
[----:B------:R-:W-:Y:S01]  /*0230*/  LEA R15, R17, R11, 0x1 ;  /* 0x0000000b110f7211 */ /* 0x000fe200078e08ff */
[--C-:B-----5:R-:W-:Y:S01]  /*0240*/  IMAD.WIDE R8, R9, 0x4, R6.reuse ;  /* 0x0000000409087825 */ /* 0x120fe200078e0206 */
[C---:B------:R-:W-:Y:S02]  /*0250*/  IADD3 R0, P4, PT, R10.reuse, R13, RZ ;  /* 0x0000000d0a007210 */ /* 0x040fe40007f9e0ff */
[----:B------:R-:W-:Y:S01]  /*0260*/  IADD3 R16, P5, PT, R10, R15, RZ ;  /* 0x0000000f0a107210 */ /* 0x000fe20007fbe0ff */
[----:B------:R-:W-:Y:S01]  /*0270*/  IMAD.WIDE R6, R19, 0x4, R6 ;  /* 0x0000000413067825 */ /* 0x000fe200078e0206 */
[----:B------:R-:W-:Y:S02]  /*0280*/  LEA.HI.X.SX32 R11, R13, RZ, 0x1, P4 ;  /* 0x000000ff0d0b7211 */ /* 0x000fe400020f0eff */
[----:B------:R-:W-:Y:S01]  /*0290*/  LEA.HI.X.SX32 R15, R15, RZ, 0x1, P5 ;  /* 0x000000ff0f0f7211 */ /* 0x000fe200028f0eff */
[----:B------:R-:W-:Y:S01]  /*02a0*/  IMAD.WIDE R12, R17, 0x4, R8 ;  /* 0x00000004110c7825 */ /* 0x000fe200078e0208 */
[----:B------:R-:W-:-:S02]  /*02b0*/  LEA R14, P5, R16, UR4, 0x2 ;  /* 0x00000004100e7c11 */ /* 0x000fc4000f8a10ff */
[----:B------:R-:W-:Y:S01]  /*02c0*/  LEA R10, P4, R0, UR4, 0x2 ;  /* 0x00000004000a7c11 */ /* 0x000fe2000f8810ff */
[----:B------:R-:W-:Y:S01]  /*02d0*/  UMOV UR4, URZ ;  /* 0x000000ff00047c82 */ /* 0x000fe20008000000 */
[----:B------:R-:W-:Y:S01]  /*02e0*/  LEA.HI.X R15, R16, UR5, R15, 0x2, P5 ;  /* 0x00000005100f7c11 */ /* 0x000fe2000a8f140f */
[----:B------:R-:W-:Y:S01]  /*02f0*/  IMAD.WIDE R16, R17, 0x4, R12 ;  /* 0x0000000411107825 */ /* 0x000fe200078e020c */
[----:B----4-:R-:W-:-:S09]  /*0300*/  LEA.HI.X R11, R0, UR5, R11, 0x2, P4 ;  /* 0x00000005000b7c11 */ /* 0x010fd2000a0f140b */
.L_x_9:
[----:B------:R-:W-:Y:S04]  /*0310*/  BSSY.RECONVERGENT B0, `(.L_x_1) ;  /* 0x000000d000007945 */ /* 0x000fe80003800200 */
[----:B0123--:R-:W-:Y:S05]  /*0320*/  @P1 BRA `(.L_x_2) ;  /* 0x00000000002c1947 */ /* 0x00ffea0003800000 */
[----:B------:R-:W2:Y:S04]  /*0330*/  LDG.E R18, desc[UR6][R6.64] ;  /* 0x0000000606127981 */ /* 0x000ea8000c1e1900 */
[----:B------:R-:W2:Y:S04]  /*0340*/  LDG.E R19, desc[UR6][R12.64] ;  /* 0x000000060c137981 */ /* 0x000ea8000c1e1900 */
[----:B------:R-:W3:Y:S04]  /*0350*/  LDG.E R21, desc[UR6][R8.64+0x4] ;  /* 0x0000040608157981 */ /* 0x000ee8000c1e1900 */
[----:B------:R-:W4:Y:S04]  /*0360*/  LDG.E R23, desc[UR6][R8.64+-0x4] ;  /* 0xfffffc0608177981 */ /* 0x000f28000c1e1900 */
[----:B------:R-:W5:Y:S01]  /*0370*/  LDG.E R0, desc[UR6][R8.64] ;  /* 0x0000000608007981 */ /* 0x000f62000c1e1900 */
[----:B--2---:R-:W-:-:S04]  /*0380*/  FADD R18, R18, R19 ;  /* 0x0000001312127221 */ /* 0x004fc80000000000 */
[----:B---3--:R-:W-:-:S04]  /*0390*/  FADD R18, R18, R21 ;  /* 0x0000001512127221 */ /* 0x008fc80000000000 */
[----:B----4-:R-:W-:-:S04]  /*03a0*/  FADD R23, R18, R23 ;  /* 0x0000001712177221 */ /* 0x010fc80000000000 */
[----:B-----5:R-:W-:-:S04]  /*03b0*/  FFMA R23, R23, -0.25, R0 ;  /* 0xbe80000017177823 */ /* 0x020fc80000000000 */
[----:B------:R-:W-:-:S05]  /*03c0*/  FFMA R23, -R23, UR8, R0 ;  /* 0x0000000817177c23 */ /* 0x000fca0008000100 */
[----:B------:R0:W-:Y:S02]  /*03d0*/  STG.E desc[UR6][R8.64], R23 ;  /* 0x0000001708007986 */ /* 0x0001e4000c101906 */
.L_x_2:
[----:B------:R-:W-:Y:S05]  /*03e0*/  BSYNC.RECONVERGENT B0 ;  /* 0x0000000000007941 */ /* 0x000fea0003800200 */
.L_x_1:
[----:B------:R-:W-:Y:S04]  /*03f0*/  BSSY.RECONVERGENT B0, `(.L_x_3) ;  /* 0x000000d000007945 */ /* 0x000fe80003800200 */
[----:B------:R-:W-:Y:S05]  /*0400*/  @P2 BRA `(.L_x_4) ;  /* 0x00000000002c2947 */ /* 0x000fea0003800000 */
[----:B------:R-:W2:Y:S04]  /*0410*/  LDG.E R19, desc[UR6][R14.64+0x4] ;  /* 0x000004060e137981 */ /* 0x000ea8000c1e1900 */
[----:B------:R-:W2:Y:S04]  /*0420*/  LDG.E R18, desc[UR6][R4.64+0x4] ;  /* 0x0000040604127981 */ /* 0x000ea8000c1e1900 */
[----:B------:R-:W3:Y:S04]  /*0430*/  LDG.E R21, desc[UR6][R2.64+0x8] ;  /* 0x0000080602157981 */ /* 0x000ee8000c1e1900 */
[----:B0-----:R-:W4:Y:S04]  /*0440*/  LDG.E R23, desc[UR6][R8.64] ;  /* 0x0000000608177981 */ /* 0x001f28000c1e1900 */
[----:B------:R-:W5:Y:S01]  /*0450*/  LDG.E R0, desc[UR6][R2.64+0x4] ;  /* 0x0000040602007981 */ /* 0x000f62000c1e1900 */
[----:B--2---:R-:W-:-:S04]  /*0460*/  FADD R18, R18, R19 ;  /* 0x0000001312127221 */ /* 0x004fc80000000000 */
[----:B---3--:R-:W-:-:S04]  /*0470*/  FADD R18, R18, R21 ;  /* 0x0000001512127221 */ /* 0x008fc80000000000 */
[----:B----4-:R-:W-:-:S04]  /*0480*/  FADD R19, R18, R23 ;  /* 0x0000001712137221 */ /* 0x010fc80000000000 */
[----:B-----5:R-:W-:-:S04]  /*0490*/  FFMA R19, R19, -0.25, R0 ;  /* 0xbe80000013137823 */ /* 0x020fc80000000000 */
[----:B------:R-:W-:-:S05]  /*04a0*/  FFMA R19, -R19, UR8, R0 ;  /* 0x0000000813137c23 */ /* 0x000fca0008000100 */
[----:B------:R1:W-:Y:S02]  /*04b0*/  STG.E desc[UR6][R2.64+0x4], R19 ;  /* 0x0000041302007986 */ /* 0x0003e4000c101906 */
.L_x_4:
[----:B------:R-:W-:Y:S05]  /*04c0*/  BSYNC.RECONVERGENT B0 ;  /* 0x0000000000007941 */ /* 0x000fea0003800200 */
.L_x_3:
[----:B------:R-:W-:Y:S04]  /*04d0*/  BSSY.RECONVERGENT B0, `(.L_x_5) ;  /* 0x000000d000007945 */ /* 0x000fe80003800200 */
[----:B------:R-:W-:Y:S05]  /*04e0*/  @P3 BRA `(.L_x_6) ;  /* 0x00000000002c3947 */ /* 0x000fea0003800000 */
[----:B------:R-:W2:Y:S04]  /*04f0*/  LDG.E R18, desc[UR6][R8.64] ;  /* 0x0000000608127981 */ /* 0x000ea8000c1e1900 */
[----:B-1----:R-:W2:Y:S04]  /*0500*/  LDG.E R19, desc[UR6][R16.64] ;  /* 0x0000000610137981 */ /* 0x002ea8000c1e1900 */
        /* <DEDUP_REMOVED lines=9> */
.L_x_6:
[----:B------:R-:W-:Y:S05]  /*05a0*/  BSYNC.RECONVERGENT B0 ;  /* 0x0000000000007941 */ /* 0x000fea0003800200 */
.L_x_5:
[----:B------:R-:W-:Y:S04]  /*05b0*/  BSSY.RECONVERGENT B0, `(.L_x_7) ;  /* 0x000000d000007945 */ /* 0x000fe80003800200 */
[----:B------:R-:W-:Y:S05]  /*05c0*/  @P0 BRA `(.L_x_8) ;  /* 0x00000000002c0947 */ /* 0x000fea0003800000 */
[----:B------:R-:W3:Y:S04]  /*05d0*/  LDG.E R18, desc[UR6][R2.64+0x4] ;  /* 0x0000040602127981 */ /* 0x000ee8000c1e1900 */
[----:B-1----:R-:W3:Y:S04]  /*05e0*/  LDG.E R19, desc[UR6][R10.64+0x4] ;  /* 0x000004060a137981 */ /* 0x002ee8000c1e1900 */
[----:B------:R-:W4:Y:S04]  /*05f0*/  LDG.E R21, desc[UR6][R14.64+0x8] ;  /* 0x000008060e157981 */ /* 0x000f28000c1e1900 */
[----:B0-2---:R-:W2:Y:S04]  /*0600*/  LDG.E R23, desc[UR6][R12.64] ;  /* 0x000000060c177981 */ /* 0x005ea8000c1e1900 */
[----:B------:R-:W5:Y:S01]  /*0610*/  LDG.E R0, desc[UR6][R14.64+0x4] ;  /* 0x000004060e007981 */ /* 0x000f62000c1e1900 */
[----:B---3--:R-:W-:-:S04]  /*0620*/  FADD R18, R18, R19 ;  /* 0x0000001312127221 */ /* 0x008fc80000000000 */
[----:B----4-:R-:W-:-:S04]  /*0630*/  FADD R18, R18, R21 ;  /* 0x0000001512127221 */ /* 0x010fc80000000000 */
[----:B--2---:R-:W-:-:S04]  /*0640*/  FADD R19, R18, R23 ;  /* 0x0000001712137221 */ /* 0x004fc80000000000 */
[----:B-----5:R-:W-:-:S04]  /*0650*/  FFMA R19, R19, -0.25, R0 ;  /* 0xbe80000013137823 */ /* 0x020fc80000000000 */
[----:B------:R-:W-:-:S05]  /*0660*/  FFMA R19, -R19, UR8, R0 ;  /* 0x0000000813137c23 */ /* 0x000fca0008000100 */
[----:B------:R3:W-:Y:S02]  /*0670*/  STG.E desc[UR6][R14.64+0x4], R19 ;  /* 0x000004130e007986 */ /* 0x0007e4000c101906 */
.L_x_8:
[----:B------:R-:W-:Y:S05]  /*0680*/  BSYNC.RECONVERGENT B0 ;  /* 0x0000000000007941 */ /* 0x000fea0003800200 */
.L_x_7:
[----:B------:R-:W-:Y:S01]  /*0690*/  BAR.SYNC.DEFER_BLOCKING 0x0 ;  /* 0x0000000000007b1d */ /* 0x000fe20000010000 */
[----:B------:R-:W-:-:S04]  /*06a0*/  UIADD3 UR4, UPT, UPT, UR4, 0x1, URZ ;  /* 0x0000000104047890 */ /* 0x000fc8000fffe0ff */
[----:B------:R-:W-:-:S09]  /*06b0*/  UISETP.NE.AND UP0, UPT, UR4, 0x7d0, UPT ;  /* 0x000007d00400788c */ /* 0x000fd2000bf05270 */
[----:B------:R-:W-:Y:S05]  /*06c0*/  BRA.U UP0, `(.L_x_9) ;  /* 0xfffffffd00107547 */ /* 0x000fea000b83ffff */
[----:B------:R-:W-:Y:S05]  /*06d0*/  EXIT ;  /* 0x000000000000794d */ /* 0x000fea0003800000 */
.L_x_10:
        /* <DEDUP_REMOVED lines=10> */
.L_x_30:


//--------------------- .text._Z10kernel_SORiPff  --------------------------
	.section	.text._Z10kernel_SORiPff,"ax",@progbits
	.align	128
        .global         _Z10kernel_SORiPff
        .type           _Z10kernel_SORiPff,@function
        .size           _Z10kernel_SORiPff,(.L_x_31 - _Z10kernel_SORiPff)
        .other          _Z10kernel_SORiPff,@"STO_CUDA_ENTRY STV_DEFAULT"
_Z10kernel_SORiPff:
.text._Z10kernel_SORiPff:
        /* <DEDUP_REMOVED lines=11> */
[----:B------:R-:W-:Y:S02]  /*00b0*/  ISETP.EQ.OR P0, PT, R0, RZ, !P0 ;  /* 0x000000ff0000720c */ /* 0x000fe40004702670 */
[----:B--2---:R-:W-:-:S04]  /*00c0*/  IADD3 R2, PT, PT, R11, -0x1, RZ ;  /* 0xffffffff0b027810 */ /* 0x004fc80007ffe0ff */
[----:B------:R-:W-:-:S04]  /*00d0*/  ISETP.EQ.OR P0, PT, R0, R2, P0 ;  /* 0x000000020000720c */ /* 0x000fc80000702670 */
[----:B------:R-:W-:-:S13]  /*00e0*/  ISETP.EQ.OR P0, PT, R3, R2, P0 ;  /* 0x000000020300720c */ /* 0x000fda0000702670 */
[----:B------:R-:W-:Y:S05]  /*00f0*/  @P0 EXIT ;  /* 0x000000000000094d */ /* 0x000fea0003800000 */
[----:B------:R-:W0:Y:S01]  /*0100*/  LDC.64 R4, c[0x0][0x388] ;  /* 0x0000e200ff047b82 */ /* 0x000e220000000a00 */
[C---:B------:R-:W-:Y:S01]  /*0110*/  ISETP.GT.AND P0, PT, R0.reuse, RZ, PT ;  /* 0x000000ff0000720c */ /* 0x040fe20003f04270 */
[C---:B------:R-:W-:Y:S01]  /*0120*/  IMAD R6, R0.reuse, R11, -R11 ;  /* 0x0000000b00067224 */ /* 0x040fe200078e0a0b */
[C---:B------:R-:W-:Y:S01]  /*0130*/  VIMNMX R7, PT, PT, R0.reuse, R3, !PT ;  /* 0x0000000300077248 */ /* 0x040fe20007fe0100 */
[----:B------:R-:W-:Y:S01]  /*0140*/  IMAD R9, R0, R11, R3 ;  /* 0x0000000b00097224 */ /* 0x000fe200078e0203 */
[----:B------:R-:W1:Y:S02]  /*0150*/  LDCU.64 UR6, c[0x0][0x358] ;  /* 0x00006b00ff0677ac */ /* 0x000e640008000a00 */
[----:B------:R-:W-:Y:S02]  /*0160*/  ISETP.LT.AND P0, PT, R7, R2, P0 ;  /* 0x000000020700720c */ /* 0x000fe40000701270 */
[----:B------:R-:W-:Y:S01]  /*0170*/  IADD3 R7, PT, PT, R3, R6, RZ ;  /* 0x0000000603077210 */ /* 0x000fe20007ffe0ff */
[----:B------:R-:W-:Y:S01]  /*0180*/  UMOV UR4, URZ ;  /* 0x000000ff00047c82 */ /* 0x000fe20008000000 */
[----:B0-----:R-:W-:-:S04]  /*0190*/  IMAD.WIDE R2, R9, 0x4, R4 ;  /* 0x0000000409027825 */ /* 0x001fc800078e0204 */
[----:B------:R-:W-:-:S04]  /*01a0*/  IMAD.WIDE R4, R7, 0x4, R4 ;  /* 0x0000000407047825 */ /* 0x000fc800078e0204 */
[----:B-1----:R-:W-:-:S07]  /*01b0*/  IMAD.WIDE R6, R11, 0x4, R2 ;  /* 0x000000040b067825 */ /* 0x002fce00078e0202 */
.L_x_27:
[----:B------:R-:W-:Y:S04]  /*01c0*/  BSSY.RECONVERGENT B0, `(.L_x_11) ;  /* 0x0000010000007945 */ /* 0x000fe80003800200 */
[----:B01234-:R-:W-:Y:S05]  /*01d0*/  @!P0 BRA `(.L_x_12) ;  /* 0x0000000000388947 */ /* 0x01ffea0003800000 */
[----:B------:R-:W2:Y:S04]  /*01e0*/  LDG.E R8, desc[UR6][R4.64] ;  /* 0x0000000604087981 */ /* 0x000ea8000c1e1900 */
[----:B------:R-:W2:Y:S04]  /*01f0*/  LDG.E R9, desc[UR6][R6.64] ;  /* 0x0000000606097981 */ /* 0x000ea8000c1e1900 */
[----:B------:R-:W3:Y:S04]  /*0200*/  LDG.E R11, desc[UR6][R2.64+0x4] ;  /* 0x00000406020b7981 */ /* 0x000ee8000c1e1900 */
[----:B------:R-:W4:Y:S04]  /*0210*/  LDG.E R13, desc[UR6][R2.64+-0x4] ;  /* 0xfffffc06020d7981 */ /* 0x000f28000c1e1900 */
[----:B------:R-:W5:Y:S01]  /*0220*/  LDG.E R0, desc[UR6][R2.64] ;  /* 0x0000000602007981 */ /* 0x000f62000c1e1900 */
[----:B--2---:R-:W-:-:S04]  /*0230*/  FADD R10, R8, R9 ;  /* 0x00000009080a7221 */ /* 0x004fc80000000000 */
[----:B---3--:R-:W-:-:S04]  /*0240*/  FADD R10, R10, R11 ;  /* 0x0000000b0a0a7221 */ /* 0x008fc80000000000 */
[----:B----4-:R-:W-:Y:S01]  /*0250*/  FADD R10, R10, R13 ;  /* 0x0000000d0a0a7221 */ /* 0x010fe20000000000 */
[----:B-----5:R-:W-:Y:S08]  /*0260*/  F2F.F64.F32 R8, R0 ;  /* 0x0000000000087310 */ /* 0x020ff00000201800 */
[----:B------:R-:W0:Y:S02]  /*0270*/  F2F.F64.F32 R10, R10 ;  /* 0x0000000a000a7310 */ /* 0x000e240000201800 */
[----:B0-----:R-:W-:-:S10]  /*0280*/  DFMA R8, R10, -0.25, R8 ;  /* 0xbfd000000a08782b */ /* 0x001fd40000000008 */
[----:B------:R-:W0:Y:S02]  /*0290*/  F2F.F32.F64 R9, R8 ;  /* 0x0000000800097310 */ /* 0x000e240000301000 */
[----:B0-----:R-:W-:-:S05]  /*02a0*/  FADD R11, R0, -R9 ;  /* 0x80000009000b7221 */ /* 0x001fca0000000000 */
[----:B------:R0:W-:Y:S02]  /*02b0*/  STG.E desc[UR6][R2.64], R11 ;  /* 0x0000000b02007986 */ /* 0x0001e4000c101906 */
.L_x_12:
[----:B------:R-:W-:Y:S05]  /*02c0*/  BSYNC.RECONVERGENT B0 ;  /* 0x0000000000007941 */ /* 0x000fea0003800200 */
.L_x_11:
[----:B------:R-:W-:Y:S06]  /*02d0*/  BAR.SYNC.DEFER_BLOCKING 0x0 ;  /* 0x0000000000007b1d */ /* 0x000fec0000010000 */
[----:B------:R-:W-:Y:S04]  /*02e0*/  BSSY.RECONVERGENT B0, `(.L_x_13) ;  /* 0x0000010000007945 */ /* 0x000fe80003800200 */
[----:B------:R-:W-:Y:S05]  /*02f0*/  @!P0 BRA `(.L_x_14) ;  /* 0x0000000000388947 */ /* 0x000fea0003800000 */
[----:B------:R-:W2:Y:S04]  /*0300*/  LDG.E R8, desc[UR6][R4.64] ;  /* 0x0000000604087981 */ /* 0x000ea8000c1e1900 */
[----:B------:R-:W2:Y:S04]  /*0310*/  LDG.E R9, desc[UR6][R6.64] ;  /* 0x0000000606097981 */ /* 0x000ea8000c1e1900 */
[----:B0-----:R-:W3:Y:S04]  /*0320*/  LDG.E R11, desc[UR6][R2.64+0x4] ;  /* 0x00000406020b7981 */ /* 0x001ee8000c1e1900 */
        /* <DEDUP_REMOVED lines=11> */
.L_x_14:
[----:B------:R-:W-:Y:S05]  /*03e0*/  BSYNC.RECONVERGENT B0 ;  /* 0x0000000000007941 */ /* 0x000fea0003800200 */
.L_x_13:
[----:B------:R-:W-:Y:S06]  /*03f0*/  BAR.SYNC.DEFER_BLOCKING 0x0 ;  /* 0x0000000000007b1d */ /* 0x000fec0000010000 */
[----:B------:R-:W-:Y:S04]  /*0400*/  BSSY.RECONVERGENT B0, `(.L_x_15) ;  /* 0x0000010000007945 */ /* 0x000fe80003800200 */
[----:B------:R-:W-:Y:S05]  /*0410*/  @!P0 BRA `(.L_x_16) ;  /* 0x0000000000388947 */ /* 0x000fea0003800000 */
[----:B------:R-:W2:Y:S04]  /*0420*/  LDG.E R8, desc[UR6][R4.64] ;  /* 0x0000000604087981 */ /* 0x000ea8000c1e1900 */
[----:B------:R-:W2:Y:S04]  /*0430*/  LDG.E R9, desc[UR6][R6.64] ;  /* 0x0000000606097981 */ /* 0x000ea8000c1e1900 */
[----:B01----:R-:W3:Y:S04]  /*0440*/  LDG.E R11, desc[UR6][R2.64+0x4] ;  /* 0x00000406020b7981 */ /* 0x003ee8000c1e1900 */
        /* <DEDUP_REMOVED lines=11> */
.L_x_16:
[----:B------:R-:W-:Y:S05]  /*0500*/  BSYNC.RECONVERGENT B0 ;  /* 0x0000000000007941 */ /* 0x000fea0003800200 */
.L_x_15:
[----:B------:R-:W-:Y:S06]  /*0510*/  BAR.SYNC.DEFER_BLOCKING 0x0 ;  /* 0x0000000000007b1d */ /* 0x000fec0000010000 */
[----:B------:R-:W-:Y:S04]  /*0520*/  BSSY.RECONVERGENT B0, `(.L_x_17) ;  /* 0x0000010000007945 */ /* 0x000fe80003800200 */
[----:B------:R-:W-:Y:S05]  /*0530*/  @!P0 BRA `(.L_x_18) ;  /* 0x0000000000388947 */ /* 0x000fea0003800000 */
[----:B------:R-:W3:Y:S04]  /*0540*/  LDG.E R8, desc[UR6][R4.64] ;  /* 0x0000000604087981 */ /* 0x000ee8000c1e1900 */
[----:B------:R-:W3:Y:S04]  /*0550*/  LDG.E R9, desc[UR6][R6.64] ;  /* 0x0000000606097981 */ /* 0x000ee8000c1e1900 */
[----:B012---:R-:W2:Y:S04]  /*0560*/  LDG.E R11, desc[UR6][R2.64+0x4] ;  /* 0x00000406020b7981 */ /* 0x007ea8000c1e1900 */
[----:B------:R-:W4:Y:S04]  /*0570*/  LDG.E R13, desc[UR6][R2.64+-0x4] ;  /* 0xfffffc06020d7981 */ /* 0x000f28000c1e1900 */
[----:B------:R-:W5:Y:S01]  /*0580*/  LDG.E R0, desc[UR6][R2.64] ;  /* 0x0000000602007981 */ /* 0x000f62000c1e1900 */
[----:B---3--:R-:W-:-:S04]  /*0590*/  FADD R10, R8, R9 ;  /* 0x00000009080a7221 */ /* 0x008fc80000000000 */
[----:B--2---:R-:W-:-:S04]  /*05a0*/  FADD R10, R10, R11 ;  /* 0x0000000b0a0a7221 */ /* 0x004fc80000000000 */
[----:B----4-:R-:W-:Y:S01]  /*05b0*/  FADD R10, R10, R13 ;  /* 0x0000000d0a0a7221 */ /* 0x010fe20000000000 */
[----:B-----5:R-:W-:Y:S08]  /*05c0*/  F2F.F64.F32 R8, R0 ;  /* 0x0000000000087310 */ /* 0x020ff00000201800 */
[----:B------:R-:W0:Y:S02]  /*05d0*/  F2F.F64.F32 R10, R10 ;  /* 0x0000000a000a7310 */ /* 0x000e240000201800 */
[----:B0-----:R-:W-:-:S10]  /*05e0*/  DFMA R8, R10, -0.25, R8 ;  /* 0xbfd000000a08782b */ /* 0x001fd40000000008 */
[----:B------:R-:W0:Y:S02]  /*05f0*/  F2F.F32.F64 R9, R8 ;  /* 0x0000000800097310 */ /* 0x000e240000301000 */
[----:B0-----:R-:W-:-:S05]  /*0600*/  FADD R11, R0, -R9 ;  /* 0x80000009000b7221 */ /* 0x001fca0000000000 */
[----:B------:R3:W-:Y:S02]  /*0610*/  STG.E desc[UR6][R2.64], R11 ;  /* 0x0000000b02007986 */ /* 0x0007e4000c101906 */
.L_x_18:
[----:B------:R-:W-:Y:S05]  /*0620*/  BSYNC.RECONVERGENT B0 ;  /* 0x0000000000007941 */ /* 0x000fea0003800200 */
.L_x_17:
[----:B------:R-:W-:Y:S06]  /*0630*/  BAR.SYNC.DEFER_BLOCKING 0x0 ;  /* 0x0000000000007b1d */ /* 0x000fec0000010000 */
[----:B------:R-:W-:Y:S04]  /*0640*/  BSSY.RECONVERGENT B0, `(.L_x_19) ;  /* 0x0000010000007945 */ /* 0x000fe80003800200 */
[----:B------:R-:W-:Y:S05]  /*0650*/  @!P0 BRA `(.L_x_20) ;  /* 0x0000000000388947 */ /* 0x000fea0003800000 */
[----:B------:R-:W4:Y:S04]  /*0660*/  LDG.E R8, desc[UR6][R4.64] ;  /* 0x0000000604087981 */ /* 0x000f28000c1e1900 */
[----:B------:R-:W4:Y:S04]  /*0670*/  LDG.E R9, desc[UR6][R6.64] ;  /* 0x0000000606097981 */ /* 0x000f28000c1e1900 */
[----:B0123--:R-:W2:Y:S04]  /*0680*/  LDG.E R11, desc[UR6][R2.64+0x4] ;  /* 0x00000406020b7981 */ /* 0x00fea8000c1e1900 */
[----:B------:R-:W3:Y:S04]  /*0690*/  LDG.E R13, desc[UR6][R2.64+-0x4] ;  /* 0xfffffc06020d7981 */ /* 0x000ee8000c1e1900 */
[----:B------:R-:W5:Y:S01]  /*06a0*/  LDG.E R0, desc[UR6][R2.64] ;  /* 0x0000000602007981 */ /* 0x000f62000c1e1900 */
[----:B----4-:R-:W-:-:S04]  /*06b0*/  FADD R10, R8, R9 ;  /* 0x00000009080a7221 */ /* 0x010fc80000000000 */
[----:B--2---:R-:W-:-:S04]  /*06c0*/  FADD R10, R10, R11 ;  /* 0x0000000b0a0a7221 */ /* 0x004fc80000000000 */
[----:B---3--:R-:W-:Y:S01]  /*06d0*/  FADD R10, R10, R13 ;  /* 0x0000000d0a0a7221 */ /* 0x008fe20000000000 */
[----:B-----5:R-:W-:Y:S08]  /*06e0*/  F2F.F64.F32 R8, R0 ;  /* 0x0000000000087310 */ /* 0x020ff00000201800 */
[----:B------:R-:W0:Y:S02]  /*06f0*/  F2F.F64.F32 R10, R10 ;  /* 0x0000000a000a7310 */ /* 0x000e240000201800 */
[----:B0-----:R-:W-:-:S10]  /*0700*/  DFMA R8, R10, -0.25, R8 ;  /* 0xbfd000000a08782b */ /* 0x001fd40000000008 */
[----:B------:R-:W0:Y:S02]  /*0710*/  F2F.F32.F64 R9, R8 ;  /* 0x0000000800097310 */ /* 0x000e240000301000 */
[----:B0-----:R-:W-:-:S05]  /*0720*/  FADD R11, R0, -R9 ;  /* 0x80000009000b7221 */ /* 0x001fca0000000000 */
[----:B------:R4:W-:Y:S02]  /*0730*/  STG.E desc[UR6][R2.64], R11 ;  /* 0x0000000b02007986 */ /* 0x0009e4000c101906 */
.L_x_20:
[----:B------:R-:W-:Y:S05]  /*0740*/  BSYNC.RECONVERGENT B0 ;  /* 0x0000000000007941 */ /* 0x000fea0003800200 */
.L_x_19:
[----:B------:R-:W-:Y:S06]  /*0750*/  BAR.SYNC.DEFER_BLOCKING 0x0 ;  /* 0x0000000000007b1d */ /* 0x000fec0000010000 */
[----:B------:R-:W-:Y:S04]  /*0760*/  BSSY.RECONVERGENT B0, `(.L_x_21) ;  /* 0x0000010000007945 */ /* 0x000fe80003800200 */
[----:B------:R-:W-:Y:S05]  /*0770*/  @!P0 BRA `(.L_x_22) ;  /* 0x0000000000388947 */ /* 0x000fea0003800000 */
[----:B------:R-:W5:Y:S04]  /*0780*/  LDG.E R8, desc[UR6][R4.64] ;  /* 0x0000000604087981 */ /* 0x000f68000c1e1900 */
[----:B------:R-:W5:Y:S04]  /*0790*/  LDG.E R9, desc[UR6][R6.64] ;  /* 0x0000000606097981 */ /* 0x000f68000c1e1900 */
[----:B01234-:R-:W2:Y:S04]  /*07a0*/  LDG.E R11, desc[UR6][R2.64+0x4] ;  /* 0x00000406020b7981 */ /* 0x01fea8000c1e1900 */
[----:B------:R-:W3:Y:S04]  /*07b0*/  LDG.E R13, desc[UR6][R2.64+-0x4] ;  /* 0xfffffc06020d7981 */ /* 0x000ee8000c1e1900 */
[----:B------:R-:W4:Y:S01]  /*07c0*/  LDG.E R0, desc[UR6][R2.64] ;  /* 0x0000000602007981 */ /* 0x000f22000c1e1900 */
[----:B-----5:R-:W-:-:S04]  /*07d0*/  FADD R10, R8, R9 ;  /* 0x00000009080a7221 */ /* 0x020fc80000000000 */
[----:B--2---:R-:W-:-:S04]  /*07e0*/  FADD R10, R10, R11 ;  /* 0x0000000b0a0a7221 */ /* 0x004fc80000000000 */
[----:B---3--:R-:W-:Y:S01]  /*07f0*/  FADD R10, R10, R13 ;  /* 0x0000000d0a0a7221 */ /* 0x008fe20000000000 */
[----:B----4-:R-:W-:Y:S08]  /*0800*/  F2F.F64.F32 R8, R0 ;  /* 0x0000000000087310 */ /* 0x010ff00000201800 */
[----:B------:R-:W0:Y:S02]  /*0810*/  F2F.F64.F32 R10, R10 ;  /* 0x0000000a000a7310 */ /* 0x000e240000201800 */
[----:B0-----:R-:W-:-:S10]  /*0820*/  DFMA R8, R10, -0.25, R8 ;  /* 0xbfd000000a08782b */ /* 0x001fd40000000008 */
[----:B------:R-:W0:Y:S02]  /*0830*/  F2F.F32.F64 R9, R8 ;  /* 0x0000000800097310 */ /* 0x000e240000301000 */
[----:B0-----:R-:W-:-:S05]  /*0840*/  FADD R11, R0, -R9 ;  /* 0x80000009000b7221 */ /* 0x001fca0000000000 */
[----:B------:R0:W-:Y:S02]  /*0850*/  STG.E desc[UR6][R2.64], R11 ;  /* 0x0000000b02007986 */ /* 0x0001e4000c101906 */
.L_x_22:
[----:B------:R-:W-:Y:S05]  /*0860*/  BSYNC.RECONVERGENT B0 ;  /* 0x0000000000007941 */ /* 0x000fea0003800200 */
.L_x_21:
        /* <DEDUP_REMOVED lines=17> */
.L_x_24:
[----:B------:R-:W-:Y:S05]  /*0980*/  BSYNC.RECONVERGENT B0 ;  /* 0x0000000000007941 */ /* 0x000fea0003800200 */
.L_x_23:
[----:B------:R-:W-:Y:S01]  /*0990*/  UIADD3 UR4, UPT, UPT, UR4, 0x8, URZ ;  /* 0x0000000804047890 */ /* 0x000fe2000fffe0ff */
[----:B------:R-:W-:Y:S03]  /*09a0*/  BAR.SYNC.DEFER_BLOCKING 0x0 ;  /* 0x0000000000007b1d */ /* 0x000fe60000010000 */
[----:B------:R-:W-:-:S03]  /*09b0*/  UISETP.NE.AND UP0, UPT, UR4, 0x7d0, UPT ;  /* 0x000007d00400788c */ /* 0x000fc6000bf05270 */
        /* <DEDUP_REMOVED lines=16> */
.L_x_26:
[----:B------:R-:W-:Y:S05]  /*0ac0*/  BSYNC.RECONVERGENT B0 ;  /* 0x0000000000007941 */ /* 0x000fea0003800200 */
.L_x_25:
[----:B------:R-:W-:Y:S06]  /*0ad0*/  BAR.SYNC.DEFER_BLOCKING 0x0 ;  /* 0x0000000000007b1d */ /* 0x000fec0000010000 */
[----:B------:R-:W-:Y:S05]  /*0ae0*/  BRA.U UP0, `(.L_x_27) ;  /* 0xfffffff500b47547 */ /* 0x000fea000b83ffff */
[----:B------:R-:W-:Y:S05]  /*0af0*/  EXIT ;  /* 0x000000000000794d */ /* 0x000fea0003800000 */
.L_x_28:
        /* <DEDUP_REMOVED lines=16> */
.L_x_31:


//--------------------- .nv.shared.reserved.0     --------------------------
	.section	.nv.shared.reserved.0,"aw",@nobits
	.weak		__nv_reservedSMEM_offset_0_alias
	.size		__nv_reservedSMEM_offset_0_alias, 0, 64
	.other		__nv_reservedSMEM_offset_0_alias,@"STO_CUDA_RESERVED_SHARED STV_DEFAULT"
__nv_reservedSMEM_offset_0_alias:
	.zero		0
	.zero		64


//--------------------- .nv.constant0._Z16kernel_block_SORiPff --------------------------
	.section	.nv.constant0._Z16kernel_block_SORiPff,"a",@progbits
	.sectionflags	@""
	.align	4
.nv.constant0._Z16kernel_block_SORiPff:
	.zero		916


//--------------------- .nv.constant0._Z16kernel_SOR_multiiPff --------------------------
	.section	.nv.constant0._Z16kernel_SOR_multiiPff,"a",@progbits
	.sectionflags	@""
	.align	4
.nv.constant0._Z16kernel_SOR_multiiPff:
	.zero		916


//--------------------- .nv.constant0._Z10kernel_SORiPff --------------------------
	.section	.nv.constant0._Z10kernel_SORiPff,"a",@progbits
	.sectionflags	@""
	.align	4
.nv.constant0._Z10kernel_SORiPff:
	.zero		916


//--------------------- SYMBOLS --------------------------

	.type		.nv.reservedSmem.offset0,@object
	.size		.nv.reservedSmem.offset0,0x4
